//
// Generated by NVIDIA NVVM Compiler
//
// Compiler Build ID: CL-36424714
// Cuda compilation tools, release 13.0, V13.0.88
// Based on NVVM 20.0.0
//

.version 9.0
.target sm_100
.address_size 64

	// .globl	_Z6heat2dPfS_iiif

.visible .entry _Z6heat2dPfS_iiif(
	.param .u64 .ptr .align 1 _Z6heat2dPfS_iiif_param_0,
	.param .u64 .ptr .align 1 _Z6heat2dPfS_iiif_param_1,
	.param .u32 _Z6heat2dPfS_iiif_param_2,
	.param .u32 _Z6heat2dPfS_iiif_param_3,
	.param .u32 _Z6heat2dPfS_iiif_param_4,
	.param .f32 _Z6heat2dPfS_iiif_param_5
)
{
	.reg .pred 	%p<5>;
	.reg .b32 	%r<15>;
	.reg .b32 	%f<12>;
	.reg .b64 	%rd<16>;

	ld.param.u64 	%rd1, [_Z6heat2dPfS_iiif_param_0];
	ld.param.u64 	%rd2, [_Z6heat2dPfS_iiif_param_1];
	ld.param.u32 	%r1, [_Z6heat2dPfS_iiif_param_2];
	ld.param.u32 	%r2, [_Z6heat2dPfS_iiif_param_3];
	ld.param.f32 	%f1, [_Z6heat2dPfS_iiif_param_5];
	cvta.to.global.u64 	%rd3, %rd2;
	cvta.to.global.u64 	%rd4, %rd1;
	mov.u32 	%r3, %tid.x;
	mov.u32 	%r4, %ctaid.x;
	mov.u32 	%r5, %ntid.x;
	mad.lo.s32 	%r6, %r4, %r5, %r3;
	mul.wide.s32 	%rd5, %r6, 4;
	add.s64 	%rd6, %rd4, %rd5;
	ld.global.f32 	%f2, [%rd6];
	rem.s32 	%r7, %r6, %r1;
	setp.ne.s32 	%p1, %r7, 0;
	selp.s32 	%r8, -1, 0, %p1;
	mul.wide.s32 	%rd7, %r8, 4;
	add.s64 	%rd8, %rd6, %rd7;
	ld.global.f32 	%f3, [%rd8];
	add.s32 	%r9, %r1, -1;
	setp.eq.s32 	%p2, %r7, %r9;
	selp.b64 	%rd9, 0, 4, %p2;
	add.s64 	%rd10, %rd6, %rd9;
	ld.global.f32 	%f4, [%rd10];
	add.f32 	%f5, %f3, %f4;
	sub.s32 	%r10, %r6, %r1;
	setp.lt.s32 	%p3, %r10, 0;
	selp.b32 	%r11, %r6, %r10, %p3;
	mul.wide.s32 	%rd11, %r11, 4;
	add.s64 	%rd12, %rd4, %rd11;
	ld.global.f32 	%f6, [%rd12];
	add.f32 	%f7, %f5, %f6;
	add.s32 	%r12, %r1, %r6;
	mul.lo.s32 	%r13, %r2, %r1;
	setp.lt.s32 	%p4, %r12, %r13;
	selp.b32 	%r14, %r12, %r6, %p4;
	mul.wide.s32 	%rd13, %r14, 4;
	add.s64 	%rd14, %rd4, %rd13;
	ld.global.f32 	%f8, [%rd14];
	add.f32 	%f9, %f7, %f8;
	fma.rn.f32 	%f10, %f2, 0fC0800000, %f9;
	fma.rn.f32 	%f11, %f1, %f10, %f2;
	add.s64 	%rd15, %rd3, %rd5;
	st.global.f32 	[%rd15], %f11;
	ret;

}


// ===== COMPILED SASS (sm_100) =====

	.target	sm_100

	.elftype	@"ET_EXEC"


//--------------------- .note.nv.tkinfo           --------------------------
	.section	.note.nv.tkinfo,"",@"SHT_NOTE"
	.sectionflags	@"SHF_NOTE_NV_TKINFO"
	.tkinfo
        /*0018*/ 	.word	0x00000002
        /*0030*/ 	.string	""
        /*0030*/ 	.string	"ptxas"
        /*0030*/ 	.string	"Cuda compilation tools, release 13.0, V13.0.88"
        /*0030*/ 	.string	"Build cuda_13.0.r13.0/compiler.36424714_0"
        /*0030*/ 	.string	"-arch sm_100 -m 64 "



//--------------------- .note.nv.cuinfo           --------------------------
	.section	.note.nv.cuinfo,"",@"SHT_NOTE"
	.sectionflags	@"SHF_NOTE_NV_CUINFO"
        /*0018*/ 	.short	0x0002
        /*001a*/ 	.short	0x0064
        /*001c*/ 	.short	0x0082
	.zero		2


//--------------------- .nv.info                  --------------------------
	.section	.nv.info,"",@"SHT_CUDA_INFO"
	.align	4


	//----- nvinfo : EIATTR_REGCOUNT
	.align		4
        /*0000*/ 	.byte	0x04, 0x2f
        /*0002*/ 	.short	(.L_1 - .L_0)
	.align		4
.L_0:
        /*0004*/ 	.word	index@(_Z6heat2dPfS_iiif)
        /*0008*/ 	.word	0x00000012


	//----- nvinfo : EIATTR_FRAME_SIZE
	.align		4
.L_1:
        /*000c*/ 	.byte	0x04, 0x11
        /*000e*/ 	.short	(.L_3 - .L_2)
	.align		4
.L_2:
        /*0010*/ 	.word	index@(_Z6heat2dPfS_iiif)
        /*0014*/ 	.word	0x00000000


	//----- nvinfo : EIATTR_MIN_STACK_SIZE
	.align		4
.L_3:
        /*0018*/ 	.byte	0x04, 0x12
        /*001a*/ 	.short	(.L_5 - .L_4)
	.align		4
.L_4:
        /*001c*/ 	.word	index@(_Z6heat2dPfS_iiif)
        /*0020*/ 	.word	0x00000000
.L_5:


//--------------------- .nv.compat                --------------------------
	.section	.nv.compat,"",@"SHT_CUDA_COMPAT_INFO"
	.align	4
        /*0000*/ 	.byte	0x02, 0x09, 0x00, 0x00, 0x02, 0x02, 0x01, 0x00, 0x02, 0x05, 0x05, 0x00, 0x03, 0x07, 0x01, 0x01
        /*0010*/ 	.byte	0x02, 0x03, 0x00, 0x00, 0x02, 0x06, 0x01, 0x00, 0x04, 0x0b, 0x08, 0x00, 0x09, 0x00, 0x00, 0x00
        /*0020*/ 	.byte	0x00, 0x00, 0x00, 0x00


//--------------------- .nv.info._Z6heat2dPfS_iiif --------------------------
	.section	.nv.info._Z6heat2dPfS_iiif,"",@"SHT_CUDA_INFO"
	.sectionflags	@""
	.align	4


	//----- nvinfo : EIATTR_CUDA_API_VERSION
	.align		4
        /*0000*/ 	.byte	0x04, 0x37
        /*0002*/ 	.short	(.L_7 - .L_6)
.L_6:
        /*0004*/ 	.word	0x00000082


	//----- nvinfo : EIATTR_KPARAM_INFO
	.align		4
.L_7:
        /*0008*/ 	.byte	0x04, 0x17
        /*000a*/ 	.short	(.L_9 - .L_8)
.L_8:
        /*000c*/ 	.word	0x00000000
        /*0010*/ 	.short	0x0005
        /*0012*/ 	.short	0x001c
        /*0014*/ 	.byte	0x00, 0xf0, 0x11, 0x00


	//----- nvinfo : EIATTR_KPARAM_INFO
	.align		4
.L_9:
        /*0018*/ 	.byte	0x04, 0x17
        /*001a*/ 	.short	(.L_11 - .L_10)
.L_10:
        /*001c*/ 	.word	0x00000000
        /*0020*/ 	.short	0x0004
        /*0022*/ 	.short	0x0018
        /*0024*/ 	.byte	0x00, 0xf0, 0x11, 0x00


	//----- nvinfo : EIATTR_KPARAM_INFO
	.align		4
.L_11:
        /*0028*/ 	.byte	0x04, 0x17
        /*002a*/ 	.short	(.L_13 - .L_12)
.L_12:
        /*002c*/ 	.word	0x00000000
        /*0030*/ 	.short	0x0003
        /*0032*/ 	.short	0x0014
        /*0034*/ 	.byte	0x00, 0xf0, 0x11, 0x00


	//----- nvinfo : EIATTR_KPARAM_INFO
	.align		4
.L_13:
        /*0038*/ 	.byte	0x04, 0x17
        /*003a*/ 	.short	(.L_15 - .L_14)
.L_14:
        /*003c*/ 	.word	0x00000000
        /*0040*/ 	.short	0x0002
        /*0042*/ 	.short	0x0010
        /*0044*/ 	.byte	0x00, 0xf0, 0x11, 0x00


	//----- nvinfo : EIATTR_KPARAM_INFO
	.align		4
.L_15:
        /*0048*/ 	.byte	0x04, 0x17
        /*004a*/ 	.short	(.L_17 - .L_16)
.L_16:
        /*004c*/ 	.word	0x00000000
        /*0050*/ 	.short	0x0001
        /*0052*/ 	.short	0x0008
        /*0054*/ 	.byte	0x00, 0xf5, 0x21, 0x00


	//----- nvinfo : EIATTR_KPARAM_INFO
	.align		4
.L_17:
        /*0058*/ 	.byte	0x04, 0x17
        /*005a*/ 	.short	(.L_19 - .L_18)
.L_18:
        /*005c*/ 	.word	0x00000000
        /*0060*/ 	.short	0x0000
        /*0062*/ 	.short	0x0000
        /*0064*/ 	.byte	0x00, 0xf5, 0x21, 0x00


	//----- nvinfo : EIATTR_SPARSE_MMA_MASK
	.align		4
.L_19:
        /*0068*/ 	.byte	0x03, 0x50
        /*006a*/ 	.short	0x0000


	//----- nvinfo : EIATTR_MAXREG_COUNT
	.align		4
        /*006c*/ 	.byte	0x03, 0x1b
        /*006e*/ 	.short	0x00ff


	//----- nvinfo : EIATTR_MERCURY_ISA_VERSION
	.align		4
        /*0070*/ 	.byte	0x03, 0x5f
        /*0072*/ 	.short	0x0101


	//----- nvinfo : EIATTR_VRC_CTA_INIT_COUNT
	.align		4
        /*0074*/ 	.byte	0x02, 0x4a
	.zero		1
	.zero		1


	//----- nvinfo : EIATTR_EXIT_INSTR_OFFSETS
	.align		4
        /*0078*/ 	.byte	0x04, 0x1c
        /*007a*/ 	.short	(.L_21 - .L_20)


	//   ....[0]....
.L_20:
        /*007c*/ 	.word	0x000003e0


	//----- nvinfo : EIATTR_CBANK_PARAM_SIZE
	.align		4
.L_21:
        /*0080*/ 	.byte	0x03, 0x19
        /*0082*/ 	.short	0x0020


	//----- nvinfo : EIATTR_PARAM_CBANK
	.align		4
        /*0084*/ 	.byte	0x04, 0x0a
        /*0086*/ 	.short	(.L_23 - .L_22)
	.align		4
.L_22:
        /*0088*/ 	.word	index@(.nv.constant0._Z6heat2dPfS_iiif)
        /*008c*/ 	.short	0x0380
        /*008e*/ 	.short	0x0020


	//----- nvinfo : EIATTR_SW_WAR
	.align		4
.L_23:
        /*0090*/ 	.byte	0x04, 0x36
        /*0092*/ 	.short	(.L_25 - .L_24)
.L_24:
        /*0094*/ 	.word	0x00000008
.L_25:


//--------------------- .nv.callgraph             --------------------------
	.section	.nv.callgraph,"",@"SHT_CUDA_CALLGRAPH"
	.align	4
	.sectionentsize	8
	.align		4
        /*0000*/ 	.word	0x00000000
	.align		4
        /*0004*/ 	.word	0xffffffff
	.align		4
        /*0008*/ 	.word	0x00000000
	.align		4
        /*000c*/ 	.word	0xfffffffe
	.align		4
        /*0010*/ 	.word	0x00000000
	.align		4
        /*0014*/ 	.word	0xfffffffd
	.align		4
        /*0018*/ 	.word	0x00000000
	.align		4
        /*001c*/ 	.word	0xfffffffc


//--------------------- .text._Z6heat2dPfS_iiif   --------------------------
	.section	.text._Z6heat2dPfS_iiif,"ax",@progbits
	.align	128
        .global         _Z6heat2dPfS_iiif
        .type           _Z6heat2dPfS_iiif,@function
        .size           _Z6heat2dPfS_iiif,(.L_x_1 - _Z6heat2dPfS_iiif)
        .other          _Z6heat2dPfS_iiif,@"STO_CUDA_ENTRY STV_DEFAULT"
_Z6heat2dPfS_iiif:
.text._Z6heat2dPfS_iiif:
[----:B------:R-:W-:Y:S08]  /*0000*/  LDC R1, c[0x0][0x37c] ;  /* 0x0000df00ff017b82 */ /* 0x000ff00000000800 */
[----:B------:R-:W0:Y:S01]  /*0010*/  LDC R0, c[0x0][0x390] ;  /* 0x0000e400ff007b82 */ /* 0x000e220000000800 */
[----:B------:R-:W1:Y:S01]  /*0020*/  S2R R5, SR_TID.X ;  /* 0x0000000000057919 */ /* 0x000e620000002100 */
[----:B------:R-:W2:Y:S06]  /*0030*/  LDCU UR6, c[0x0][0x394] ;  /* 0x00007280ff0677ac */ /* 0x000eac0008000800 */
[----:B------:R-:W1:Y:S08]  /*0040*/  S2UR UR4, SR_CTAID.X ;  /* 0x00000000000479c3 */ /* 0x000e700000002500 */
[----:B------:R-:W1:Y:S01]  /*0050*/  LDC R6, c[0x0][0x360] ;  /* 0x0000d800ff067b82 */ /* 0x000e620000000800 */
[----:B0-----:R-:W-:Y:S01]  /*0060*/  IABS R7, R0 ;  /* 0x0000000000077213 */ /* 0x001fe20000000000 */
[----:B--2---:R-:W-:Y:S01]  /*0070*/  IMAD R11, R0, UR6, RZ ;  /* 0x00000006000b7c24 */ /* 0x004fe2000f8e02ff */
[----:B------:R-:W0:Y:S02]  /*0080*/  LDCU UR6, c[0x0][0x39c] ;  /* 0x00007380ff0677ac */ /* 0x000e240008000800 */
[----:B------:R-:W2:Y:S01]  /*0090*/  I2F.RP R4, R7 ;  /* 0x0000000700047306 */ /* 0x000ea20000209400 */
[----:B-1----:R-:W-:Y:S01]  /*00a0*/  IMAD R5, R6, UR4, R5 ;  /* 0x0000000406057c24 */ /* 0x002fe2000f8e0205 */
[----:B------:R-:W1:Y:S06]  /*00b0*/  LDCU.64 UR4, c[0x0][0x358] ;  /* 0x00006b00ff0477ac */ /* 0x000e6c0008000a00 */
[----:B--2---:R-:W2:Y:S01]  /*00c0*/  MUFU.RCP R4, R4 ;  /* 0x0000000400047308 */ /* 0x004ea20000001000 */
[----:B------:R-:W-:-:S02]  /*00d0*/  ISETP.GE.AND P2, PT, R5, RZ, PT ;  /* 0x000000ff0500720c */ /* 0x000fc40003f46270 */
[----:B--2---:R-:W-:Y:S02]  /*00e0*/  IADD3 R2, PT, PT, R4, 0xffffffe, RZ ;  /* 0x0ffffffe04027810 */ /* 0x004fe40007ffe0ff */
[----:B------:R-:W-:-:S03]  /*00f0*/  IABS R4, R5 ;  /* 0x0000000500047213 */ /* 0x000fc60000000000 */
[----:B------:R2:W3:Y:S02]  /*0100*/  F2I.FTZ.U32.TRUNC.NTZ R3, R2 ;  /* 0x0000000200037305 */ /* 0x0004e4000021f000 */
[----:B--2---:R-:W-:Y:S01]  /*0110*/  IMAD.MOV.U32 R2, RZ, RZ, RZ ;  /* 0x000000ffff027224 */ /* 0x004fe200078e00ff */
[----:B---3--:R-:W-:-:S05]  /*0120*/  IADD3 R8, PT, PT, RZ, -R3, RZ ;  /* 0x80000003ff087210 */ /* 0x008fca0007ffe0ff */
[----:B------:R-:W-:-:S04]  /*0130*/  IMAD R9, R8, R7, RZ ;  /* 0x0000000708097224 */ /* 0x000fc800078e02ff */
[----:B------:R-:W-:-:S06]  /*0140*/  IMAD.HI.U32 R3, R3, R9, R2 ;  /* 0x0000000903037227 */ /* 0x000fcc00078e0002 */
[----:B------:R-:W-:-:S05]  /*0150*/  IMAD.HI.U32 R3, R3, R4, RZ ;  /* 0x0000000403037227 */ /* 0x000fca00078e00ff */
[----:B------:R-:W-:-:S05]  /*0160*/  IADD3 R3, PT, PT, -R3, RZ, RZ ;  /* 0x000000ff03037210 */ /* 0x000fca0007ffe1ff */
[C---:B------:R-:W-:Y:S02]  /*0170*/  IMAD R4, R7.reuse, R3, R4 ;  /* 0x0000000307047224 */ /* 0x040fe400078e0204 */
[----:B------:R-:W2:Y:S03]  /*0180*/  LDC.64 R2, c[0x0][0x380] ;  /* 0x0000e000ff027b82 */ /* 0x000ea60000000a00 */
[----:B------:R-:W-:-:S13]  /*0190*/  ISETP.GT.U32.AND P0, PT, R7, R4, PT ;  /* 0x000000040700720c */ /* 0x000fda0003f04070 */
[----:B------:R-:W-:Y:S01]  /*01a0*/  @!P0 IMAD.IADD R4, R4, 0x1, -R7 ;  /* 0x0000000104048824 */ /* 0x000fe200078e0a07 */
[----:B------:R-:W-:-:S04]  /*01b0*/  ISETP.NE.AND P0, PT, R0, RZ, PT ;  /* 0x000000ff0000720c */ /* 0x000fc80003f05270 */
[----:B------:R-:W-:-:S13]  /*01c0*/  ISETP.GT.U32.AND P1, PT, R7, R4, PT ;  /* 0x000000040700720c */ /* 0x000fda0003f24070 */
[----:B------:R-:W-:Y:S02]  /*01d0*/  @!P1 IADD3 R4, PT, PT, R4, -R7, RZ ;  /* 0x8000000704049210 */ /* 0x000fe40007ffe0ff */
[----:B------:R-:W-:-:S03]  /*01e0*/  IADD3 R7, PT, PT, R0, -0x1, RZ ;  /* 0xffffffff00077810 */ /* 0x000fc60007ffe0ff */
[----:B------:R-:W-:Y:S01]  /*01f0*/  @!P2 IMAD.MOV R4, RZ, RZ, -R4 ;  /* 0x000000ffff04a224 */ /* 0x000fe200078e0a04 */
[----:B------:R-:W-:-:S04]  /*0200*/  @!P0 LOP3.LUT R4, RZ, R0, RZ, 0x33, !PT ;  /* 0x00000000ff048212 */ /* 0x000fc800078e33ff */
[C---:B------:R-:W-:Y:S01]  /*0210*/  ISETP.NE.AND P1, PT, R4.reuse, R7, PT ;  /* 0x000000070400720c */ /* 0x040fe20003f25270 */
[C---:B--2---:R-:W-:Y:S01]  /*0220*/  IMAD.WIDE R6, R5.reuse, 0x4, R2 ;  /* 0x0000000405067825 */ /* 0x044fe200078e0202 */
[----:B------:R-:W-:Y:S02]  /*0230*/  ISETP.NE.AND P0, PT, R4, RZ, PT ;  /* 0x000000ff0400720c */ /* 0x000fe40003f05270 */
[----:B------:R-:W-:Y:S01]  /*0240*/  SEL R13, RZ, 0x4, !P1 ;  /* 0x00000004ff0d7807 */ /* 0x000fe20004800000 */
[C---:B------:R-:W-:Y:S01]  /*0250*/  IMAD.IADD R4, R5.reuse, 0x1, -R0 ;  /* 0x0000000105047824 */ /* 0x040fe200078e0a00 */
[----:B------:R-:W-:Y:S02]  /*0260*/  SEL R9, RZ, 0xffffffff, !P0 ;  /* 0xffffffffff097807 */ /* 0x000fe40004000000 */
[----:B------:R-:W-:Y:S02]  /*0270*/  IADD3 R0, PT, PT, R5, R0, RZ ;  /* 0x0000000005007210 */ /* 0x000fe40007ffe0ff */
[----:B------:R-:W-:Y:S01]  /*0280*/  ISETP.GE.AND P0, PT, R4, RZ, PT ;  /* 0x000000ff0400720c */ /* 0x000fe20003f06270 */
[----:B------:R-:W-:Y:S01]  /*0290*/  IMAD.WIDE R8, R9, 0x4, R6 ;  /* 0x0000000409087825 */ /* 0x000fe200078e0206 */
[----:B------:R-:W-:-:S02]  /*02a0*/  IADD3 R12, P2, PT, R6, R13, RZ ;  /* 0x0000000d060c7210 */ /* 0x000fc40007f5e0ff */
[C---:B------:R-:W-:Y:S01]  /*02b0*/  ISETP.GE.AND P1, PT, R0.reuse, R11, PT ;  /* 0x0000000b0000720c */ /* 0x040fe20003f26270 */
[----:B-1----:R-:W2:Y:S01]  /*02c0*/  LDG.E R6, desc[UR4][R6.64] ;  /* 0x0000000406067981 */ /* 0x002ea2000c1e1900 */
[----:B------:R-:W-:Y:S01]  /*02d0*/  SEL R11, R5, R4, !P0 ;  /* 0x00000004050b7207 */ /* 0x000fe20004000000 */
[----:B------:R-:W-:Y:S01]  /*02e0*/  IMAD.X R13, RZ, RZ, R7, P2 ;  /* 0x000000ffff0d7224 */ /* 0x000fe200010e0607 */
[----:B------:R-:W-:Y:S01]  /*02f0*/  SEL R15, R0, R5, !P1 ;  /* 0x00000005000f7207 */ /* 0x000fe20004800000 */
[----:B------:R-:W3:Y:S02]  /*0300*/  LDG.E R8, desc[UR4][R8.64] ;  /* 0x0000000408087981 */ /* 0x000ee4000c1e1900 */
[--C-:B------:R-:W-:Y:S02]  /*0310*/  IMAD.WIDE R10, R11, 0x4, R2.reuse ;  /* 0x000000040b0a7825 */ /* 0x100fe400078e0202 */
[----:B------:R-:W3:Y:S02]  /*0320*/  LDG.E R13, desc[UR4][R12.64] ;  /* 0x000000040c0d7981 */ /* 0x000ee4000c1e1900 */
[----:B------:R-:W-:-:S02]  /*0330*/  IMAD.WIDE R2, R15, 0x4, R2 ;  /* 0x000000040f027825 */ /* 0x000fc400078e0202 */
[----:B------:R-:W4:Y:S01]  /*0340*/  LDG.E R11, desc[UR4][R10.64] ;  /* 0x000000040a0b7981 */ /* 0x000f22000c1e1900 */
[----:B------:R-:W1:Y:S03]  /*0350*/  LDC.64 R14, c[0x0][0x388] ;  /* 0x0000e200ff0e7b82 */ /* 0x000e660000000a00 */
[----:B------:R-:W5:Y:S01]  /*0360*/  LDG.E R3, desc[UR4][R2.64] ;  /* 0x0000000402037981 */ /* 0x000f62000c1e1900 */
[----:B-1----:R-:W-:-:S04]  /*0370*/  IMAD.WIDE R4, R5, 0x4, R14 ;  /* 0x0000000405047825 */ /* 0x002fc800078e020e */
[----:B---3--:R-:W-:-:S04]  /*0380*/  FADD R0, R8, R13 ;  /* 0x0000000d08007221 */ /* 0x008fc80000000000 */
[----:B----4-:R-:W-:-:S04]  /*0390*/  FADD R0, R0, R11 ;  /* 0x0000000b00007221 */ /* 0x010fc80000000000 */
[----:B-----5:R-:W-:-:S04]  /*03a0*/  FADD R9, R0, R3 ;  /* 0x0000000300097221 */ /* 0x020fc80000000000 */
[----:B--2---:R-:W-:-:S04]  /*03b0*/  FFMA R9, R6, -4, R9 ;  /* 0xc080000006097823 */ /* 0x004fc80000000009 */
[----:B0-----:R-:W-:-:S05]  /*03c0*/  FFMA R9, R9, UR6, R6 ;  /* 0x0000000609097c23 */ /* 0x001fca0008000006 */
[----:B------:R-:W-:Y:S01]  /*03d0*/  STG.E desc[UR4][R4.64], R9 ;  /* 0x0000000904007986 */ /* 0x000fe2000c101904 */
[----:B------:R-:W-:Y:S05]  /*03e0*/  EXIT ;  /* 0x000000000000794d */ /* 0x000fea0003800000 */
.L_x_0:
[----:B------:R-:W-:-:S00]  /*03f0*/  BRA `(.L_x_0) ;  /* 0xfffffffc00fc7947 */ /* 0x000fc0000383ffff */
[----:B------:R-:W-:-:S00]  /*0400*/  NOP ;  /* 0x0000000000007918 */ /* 0x000fc00000000000 */
[----:B------:R-:W-:-:S00]  /*0410*/  NOP ;  /* 0x0000000000007918 */ /* 0x000fc00000000000 */
[----:B------:R-:W-:-:S00]  /*0420*/  NOP ;  /* 0x0000000000007918 */ /* 0x000fc00000000000 */
[----:B------:R-:W-:-:S00]  /*0430*/  NOP ;  /* 0x0000000000007918 */ /* 0x000fc00000000000 */
[----:B------:R-:W-:-:S00]  /*0440*/  NOP ;  /* 0x0000000000007918 */ /* 0x000fc00000000000 */
[----:B------:R-:W-:-:S00]  /*0450*/  NOP ;  /* 0x0000000000007918 */ /* 0x000fc00000000000 */
[----:B------:R-:W-:-:S00]  /*0460*/  NOP ;  /* 0x0000000000007918 */ /* 0x000fc00000000000 */
[----:B------:R-:W-:-:S00]  /*0470*/  NOP ;  /* 0x0000000000007918 */ /* 0x000fc00000000000 */
.L_x_1:


//--------------------- .nv.shared.reserved.0     --------------------------
	.section	.nv.shared.reserved.0,"aw",@nobits
	.weak		__nv_reservedSMEM_offset_0_alias
	.size		__nv_reservedSMEM_offset_0_alias, 0, 64
	.other		__nv_reservedSMEM_offset_0_alias,@"STO_CUDA_RESERVED_SHARED STV_DEFAULT"
__nv_reservedSMEM_offset_0_alias:
	.zero		0
	.zero		64


//--------------------- .nv.constant0._Z6heat2dPfS_iiif --------------------------
	.section	.nv.constant0._Z6heat2dPfS_iiif,"a",@progbits
	.sectionflags	@""
	.align	4
.nv.constant0._Z6heat2dPfS_iiif:
	.zero		928


//--------------------- SYMBOLS --------------------------

	.type		.nv.reservedSmem.offset0,@object
	.size		.nv.reservedSmem.offset0,0x4
